	.headerflags	@"EF_CUDA_TEXMODE_UNIFIED EF_CUDA_64BIT_ADDRESS EF_CUDA_ACCELERATORS EF_CUDA_SM90 EF_CUDA_VIRTUAL_SM(EF_CUDA_SM90)"
	.elftype	@"ET_EXEC"


//--------------------- .nv.info                  --------------------------
	.section	.nv.info,"",@"SHT_CUDA_INFO"
	.align	4


	//----- nvinfo : EIATTR_REGCOUNT
	.align		4
        /*0000*/ 	.byte	0x04, 0x2f
        /*0002*/ 	.short	(.L_1 - .L_0)
	.align		4
.L_0:
        /*0004*/ 	.word	index@(triton_poi_fused_cat_9)
        /*0008*/ 	.word	0x00000020


	//----- nvinfo : EIATTR_MIN_STACK_SIZE
	.align		4
.L_1:
        /*000c*/ 	.byte	0x04, 0x12
        /*000e*/ 	.short	(.L_3 - .L_2)
	.align		4
.L_2:
        /*0010*/ 	.word	index@(triton_poi_fused_cat_9)
        /*0014*/ 	.word	0x00000000


	//----- nvinfo : EIATTR_FRAME_SIZE
	.align		4
.L_3:
        /*0018*/ 	.byte	0x04, 0x11
        /*001a*/ 	.short	(.L_5 - .L_4)
	.align		4
.L_4:
        /*001c*/ 	.word	index@(triton_poi_fused_cat_9)
        /*0020*/ 	.word	0x00000000


	//----- nvinfo : EIATTR_MIN_STACK_SIZE
	.align		4
.L_5:
        /*0024*/ 	.byte	0x04, 0x12
        /*0026*/ 	.short	(.L_7 - .L_6)
	.align		4
.L_6:
        /*0028*/ 	.word	index@(triton_poi_fused_cat_9)
        /*002c*/ 	.word	0x00000000
.L_7:


//--------------------- .nv.info.triton_poi_fused_cat_9 --------------------------
	.section	.nv.info.triton_poi_fused_cat_9,"",@"SHT_CUDA_INFO"
	.sectionflags	@""
	.align	4


	//----- nvinfo : EIATTR_CUDA_API_VERSION
	.align		4
        /*0000*/ 	.byte	0x04, 0x37
        /*0002*/ 	.short	(.L_9 - .L_8)
.L_8:
        /*0004*/ 	.word	0x0000007c


	//----- nvinfo : EIATTR_KPARAM_INFO
	.align		4
.L_9:
        /*0008*/ 	.byte	0x04, 0x17
        /*000a*/ 	.short	(.L_11 - .L_10)
.L_10:
        /*000c*/ 	.word	0x00000000
        /*0010*/ 	.short	0x0014
        /*0012*/ 	.short	0x00a0
        /*0014*/ 	.byte	0x00, 0xf0, 0x11, 0x00


	//----- nvinfo : EIATTR_KPARAM_INFO
	.align		4
.L_11:
        /*0018*/ 	.byte	0x04, 0x17
        /*001a*/ 	.short	(.L_13 - .L_12)
.L_12:
        /*001c*/ 	.word	0x00000000
        /*0020*/ 	.short	0x0013
        /*0022*/ 	.short	0x0098
        /*0024*/ 	.byte	0x00, 0xf4, 0x21, 0x00


	//----- nvinfo : EIATTR_KPARAM_INFO
	.align		4
.L_13:
        /*0028*/ 	.byte	0x04, 0x17
        /*002a*/ 	.short	(.L_15 - .L_14)
.L_14:
        /*002c*/ 	.word	0x00000000
        /*0030*/ 	.short	0x0012
        /*0032*/ 	.short	0x0090
        /*0034*/ 	.byte	0x00, 0xf4, 0x21, 0x00


	//----- nvinfo : EIATTR_KPARAM_INFO
	.align		4
.L_15:
        /*0038*/ 	.byte	0x04, 0x17
        /*003a*/ 	.short	(.L_17 - .L_16)
.L_16:
        /*003c*/ 	.word	0x00000000
        /*0040*/ 	.short	0x0011
        /*0042*/ 	.short	0x0088
        /*0044*/ 	.byte	0x00, 0xf4, 0x21, 0x00


	//----- nvinfo : EIATTR_KPARAM_INFO
	.align		4
.L_17:
        /*0048*/ 	.byte	0x04, 0x17
        /*004a*/ 	.short	(.L_19 - .L_18)
.L_18:
        /*004c*/ 	.word	0x00000000
        /*0050*/ 	.short	0x0010
        /*0052*/ 	.short	0x0080
        /*0054*/ 	.byte	0x00, 0xf4, 0x21, 0x00


	//----- nvinfo : EIATTR_KPARAM_INFO
	.align		4
.L_19:
        /*0058*/ 	.byte	0x04, 0x17
        /*005a*/ 	.short	(.L_21 - .L_20)
.L_20:
        /*005c*/ 	.word	0x00000000
        /*0060*/ 	.short	0x000f
        /*0062*/ 	.short	0x0078
        /*0064*/ 	.byte	0x00, 0xf4, 0x21, 0x00


	//----- nvinfo : EIATTR_KPARAM_INFO
	.align		4
.L_21:
        /*0068*/ 	.byte	0x04, 0x17
        /*006a*/ 	.short	(.L_23 - .L_22)
.L_22:
        /*006c*/ 	.word	0x00000000
        /*0070*/ 	.short	0x000e
        /*0072*/ 	.short	0x0070
        /*0074*/ 	.byte	0x00, 0xf4, 0x21, 0x00


	//----- nvinfo : EIATTR_KPARAM_INFO
	.align		4
.L_23:
        /*0078*/ 	.byte	0x04, 0x17
        /*007a*/ 	.short	(.L_25 - .L_24)
.L_24:
        /*007c*/ 	.word	0x00000000
        /*0080*/ 	.short	0x000d
        /*0082*/ 	.short	0x0068
        /*0084*/ 	.byte	0x00, 0xf4, 0x21, 0x00


	//----- nvinfo : EIATTR_KPARAM_INFO
	.align		4
.L_25:
        /*0088*/ 	.byte	0x04, 0x17
        /*008a*/ 	.short	(.L_27 - .L_26)
.L_26:
        /*008c*/ 	.word	0x00000000
        /*0090*/ 	.short	0x000c
        /*0092*/ 	.short	0x0060
        /*0094*/ 	.byte	0x00, 0xf4, 0x21, 0x00


	//----- nvinfo : EIATTR_KPARAM_INFO
	.align		4
.L_27:
        /*0098*/ 	.byte	0x04, 0x17
        /*009a*/ 	.short	(.L_29 - .L_28)
.L_28:
        /*009c*/ 	.word	0x00000000
        /*00a0*/ 	.short	0x000b
        /*00a2*/ 	.short	0x0058
        /*00a4*/ 	.byte	0x00, 0xf4, 0x21, 0x00


	//----- nvinfo : EIATTR_KPARAM_INFO
	.align		4
.L_29:
        /*00a8*/ 	.byte	0x04, 0x17
        /*00aa*/ 	.short	(.L_31 - .L_30)
.L_30:
        /*00ac*/ 	.word	0x00000000
        /*00b0*/ 	.short	0x000a
        /*00b2*/ 	.short	0x0050
        /*00b4*/ 	.byte	0x00, 0xf4, 0x21, 0x00


	//----- nvinfo : EIATTR_KPARAM_INFO
	.align		4
.L_31:
        /*00b8*/ 	.byte	0x04, 0x17
        /*00ba*/ 	.short	(.L_33 - .L_32)
.L_32:
        /*00bc*/ 	.word	0x00000000
        /*00c0*/ 	.short	0x0009
        /*00c2*/ 	.short	0x0048
        /*00c4*/ 	.byte	0x00, 0xf4, 0x21, 0x00


	//----- nvinfo : EIATTR_KPARAM_INFO
	.align		4
.L_33:
        /*00c8*/ 	.byte	0x04, 0x17
        /*00ca*/ 	.short	(.L_35 - .L_34)
.L_34:
        /*00cc*/ 	.word	0x00000000
        /*00d0*/ 	.short	0x0008
        /*00d2*/ 	.short	0x0040
        /*00d4*/ 	.byte	0x00, 0xf4, 0x21, 0x00


	//----- nvinfo : EIATTR_KPARAM_INFO
	.align		4
.L_35:
        /*00d8*/ 	.byte	0x04, 0x17
        /*00da*/ 	.short	(.L_37 - .L_36)
.L_36:
        /*00dc*/ 	.word	0x00000000
        /*00e0*/ 	.short	0x0007
        /*00e2*/ 	.short	0x0038
        /*00e4*/ 	.byte	0x00, 0xf4, 0x21, 0x00


	//----- nvinfo : EIATTR_KPARAM_INFO
	.align		4
.L_37:
        /*00e8*/ 	.byte	0x04, 0x17
        /*00ea*/ 	.short	(.L_39 - .L_38)
.L_38:
        /*00ec*/ 	.word	0x00000000
        /*00f0*/ 	.short	0x0006
        /*00f2*/ 	.short	0x0030
        /*00f4*/ 	.byte	0x00, 0xf4, 0x21, 0x00


	//----- nvinfo : EIATTR_KPARAM_INFO
	.align		4
.L_39:
        /*00f8*/ 	.byte	0x04, 0x17
        /*00fa*/ 	.short	(.L_41 - .L_40)
.L_40:
        /*00fc*/ 	.word	0x00000000
        /*0100*/ 	.short	0x0005
        /*0102*/ 	.short	0x0028
        /*0104*/ 	.byte	0x00, 0xf4, 0x21, 0x00


	//----- nvinfo : EIATTR_KPARAM_INFO
	.align		4
.L_41:
        /*0108*/ 	.byte	0x04, 0x17
        /*010a*/ 	.short	(.L_43 - .L_42)
.L_42:
        /*010c*/ 	.word	0x00000000
        /*0110*/ 	.short	0x0004
        /*0112*/ 	.short	0x0020
        /*0114*/ 	.byte	0x00, 0xf4, 0x21, 0x00


	//----- nvinfo : EIATTR_KPARAM_INFO
	.align		4
.L_43:
        /*0118*/ 	.byte	0x04, 0x17
        /*011a*/ 	.short	(.L_45 - .L_44)
.L_44:
        /*011c*/ 	.word	0x00000000
        /*0120*/ 	.short	0x0003
        /*0122*/ 	.short	0x0018
        /*0124*/ 	.byte	0x00, 0xf4, 0x21, 0x00


	//----- nvinfo : EIATTR_KPARAM_INFO
	.align		4
.L_45:
        /*0128*/ 	.byte	0x04, 0x17
        /*012a*/ 	.short	(.L_47 - .L_46)
.L_46:
        /*012c*/ 	.word	0x00000000
        /*0130*/ 	.short	0x0002
        /*0132*/ 	.short	0x0010
        /*0134*/ 	.byte	0x00, 0xf4, 0x21, 0x00


	//----- nvinfo : EIATTR_KPARAM_INFO
	.align		4
.L_47:
        /*0138*/ 	.byte	0x04, 0x17
        /*013a*/ 	.short	(.L_49 - .L_48)
.L_48:
        /*013c*/ 	.word	0x00000000
        /*0140*/ 	.short	0x0001
        /*0142*/ 	.short	0x0008
        /*0144*/ 	.byte	0x00, 0xf4, 0x21, 0x00


	//----- nvinfo : EIATTR_KPARAM_INFO
	.align		4
.L_49:
        /*0148*/ 	.byte	0x04, 0x17
        /*014a*/ 	.short	(.L_51 - .L_50)
.L_50:
        /*014c*/ 	.word	0x00000000
        /*0150*/ 	.short	0x0000
        /*0152*/ 	.short	0x0000
        /*0154*/ 	.byte	0x00, 0xf4, 0x21, 0x00


	//----- nvinfo : EIATTR_SPARSE_MMA_MASK
	.align		4
.L_51:
        /*0158*/ 	.byte	0x03, 0x50
        /*015a*/ 	.short	0x0000


	//----- nvinfo : EIATTR_MAXREG_COUNT
	.align		4
        /*015c*/ 	.byte	0x03, 0x1b
        /*015e*/ 	.short	0x00ff


	//----- nvinfo : EIATTR_EXIT_INSTR_OFFSETS
	.align		4
        /*0160*/ 	.byte	0x04, 0x1c
        /*0162*/ 	.short	(.L_53 - .L_52)


	//   ....[0]....
.L_52:
        /*0164*/ 	.word	0x00000be0


	//   ....[1]....
        /*0168*/ 	.word	0x00000c00


	//----- nvinfo : EIATTR_REQNTID
	.align		4
.L_53:
        /*016c*/ 	.byte	0x04, 0x10
        /*016e*/ 	.short	(.L_55 - .L_54)
.L_54:
        /*0170*/ 	.word	0x00000080
        /*0174*/ 	.word	0x00000001
        /*0178*/ 	.word	0x00000001


	//----- nvinfo : EIATTR_CBANK_PARAM_SIZE
	.align		4
.L_55:
        /*017c*/ 	.byte	0x03, 0x19
        /*017e*/ 	.short	0x00a4


	//----- nvinfo : EIATTR_PARAM_CBANK
	.align		4
        /*0180*/ 	.byte	0x04, 0x0a
        /*0182*/ 	.short	(.L_57 - .L_56)
	.align		4
.L_56:
        /*0184*/ 	.word	index@(.nv.constant0.triton_poi_fused_cat_9)
        /*0188*/ 	.short	0x0210
        /*018a*/ 	.short	0x00a4


	//----- nvinfo : EIATTR_SW_WAR
	.align		4
.L_57:
        /*018c*/ 	.byte	0x04, 0x36
        /*018e*/ 	.short	(.L_59 - .L_58)
.L_58:
        /*0190*/ 	.word	0x00000008
.L_59:


//--------------------- .nv.callgraph             --------------------------
	.section	.nv.callgraph,"",@"SHT_CUDA_CALLGRAPH"
	.align	4
	.sectionentsize	8
	.align		4
        /*0000*/ 	.word	0x00000000
	.align		4
        /*0004*/ 	.word	0xffffffff
	.align		4
        /*0008*/ 	.word	0x00000000
	.align		4
        /*000c*/ 	.word	0xfffffffe
	.align		4
        /*0010*/ 	.word	0x00000000
	.align		4
        /*0014*/ 	.word	0xfffffffd
	.align		4
        /*0018*/ 	.word	0x00000000
	.align		4
        /*001c*/ 	.word	0xfffffffc


//--------------------- .text.triton_poi_fused_cat_9 --------------------------
	.section	.text.triton_poi_fused_cat_9,"ax",@progbits
	.align	128
        .global         triton_poi_fused_cat_9
        .type           triton_poi_fused_cat_9,@function
        .size           triton_poi_fused_cat_9,(.L_x_1 - triton_poi_fused_cat_9)
        .other          triton_poi_fused_cat_9,@"STO_CUDA_ENTRY STV_DEFAULT"
triton_poi_fused_cat_9:
.text.triton_poi_fused_cat_9:
[----:B------:R-:W0:Y:S01]  /*0000*/  LDC R1, c[0x0][0x28] ;  /* 0x00000a00ff017b82 */ /* 0x000e220000000800 */
[----:B------:R-:W1:Y:S07]  /*0010*/  S2R R0, SR_TID.X ;  /* 0x0000000000007919 */ /* 0x000e6e0000002100 */
[----:B------:R-:W2:Y:S01]  /*0020*/  LDC.64 R12, c[0x0][0x220] ;  /* 0x00008800ff0c7b82 */ /* 0x000ea20000000a00 */
[----:B------:R-:W-:Y:S01]  /*0030*/  CS2R R10, SRZ ;  /* 0x00000000000a7805 */ /* 0x000fe2000001ff00 */
[----:B------:R-:W-:Y:S01]  /*0040*/  ULDC.64 UR4, c[0x0][0x208] ;  /* 0x0000820000047ab9 */ /* 0x000fe20000000a00 */
[----:B------:R-:W3:Y:S01]  /*0050*/  S2R R3, SR_CTAID.X ;  /* 0x0000000000037919 */ /* 0x000ee20000002500 */
[----:B------:R-:W-:-:S04]  /*0060*/  ULDC.64 UR6, c[0x0][0x230] ;  /* 0x00008c0000067ab9 */ /* 0x000fc80000000a00 */
[----:B------:R-:W4:Y:S08]  /*0070*/  LDC.64 R14, c[0x0][0x238] ;  /* 0x00008e00ff0e7b82 */ /* 0x000f300000000a00 */
[----:B------:R-:W5:Y:S01]  /*0080*/  LDC.64 R16, c[0x0][0x228] ;  /* 0x00008a00ff107b82 */ /* 0x000f620000000a00 */
[----:B-1----:R-:W-:-:S05]  /*0090*/  LOP3.LUT R0, R0, 0x7f, RZ, 0xc0, !PT ;  /* 0x0000007f00007812 */ /* 0x002fca00078ec0ff */
[----:B---3--:R-:W-:-:S04]  /*00a0*/  IMAD R0, R3, 0x80, R0 ;  /* 0x0000008003007824 */ /* 0x008fc800078e0200 */
[----:B------:R-:W-:-:S05]  /*00b0*/  IMAD.HI R6, R0, 0x66666667, RZ ;  /* 0x6666666700067827 */ /* 0x000fca00078e02ff */
[----:B------:R-:W-:-:S04]  /*00c0*/  SHF.R.U32.HI R21, RZ, 0x1f, R6 ;  /* 0x0000001fff157819 */ /* 0x000fc80000011606 */
[CC--:B------:R-:W-:Y:S02]  /*00d0*/  LEA.HI.SX32 R25, R6.reuse, R21.reuse, 0x1d ;  /* 0x0000001506197211 */ /* 0x0c0fe400078feaff */
[----:B------:R-:W-:Y:S02]  /*00e0*/  LEA.HI.SX32 R7, R6, R21, 0x1b ;  /* 0x0000001506077211 */ /* 0x000fe400078fdaff */
[C---:B------:R-:W-:Y:S01]  /*00f0*/  LEA.HI R3, R25.reuse, R25, RZ, 0x2 ;  /* 0x0000001919037211 */ /* 0x040fe200078f10ff */
[----:B------:R-:W-:Y:S01]  /*0100*/  IMAD R23, R25, -0x14, R0 ;  /* 0xffffffec19177824 */ /* 0x000fe200078e0200 */
[----:B------:R-:W-:Y:S02]  /*0110*/  LEA.HI R2, R7, R7, RZ, 0x2 ;  /* 0x0000000707027211 */ /* 0x000fe400078f10ff */
[----:B------:R-:W-:Y:S02]  /*0120*/  LOP3.LUT R4, R3, 0xfffffffc, RZ, 0xc0, !PT ;  /* 0xfffffffc03047812 */ /* 0x000fe400078ec0ff */
[----:B------:R-:W-:-:S02]  /*0130*/  LOP3.LUT R9, R23, 0xfffffffc, RZ, 0xc0, !PT ;  /* 0xfffffffc17097812 */ /* 0x000fc400078ec0ff */
[----:B------:R-:W-:Y:S01]  /*0140*/  LOP3.LUT R2, R2, 0xfffffffc, RZ, 0xc0, !PT ;  /* 0xfffffffc02027812 */ /* 0x000fe200078ec0ff */
[----:B------:R-:W-:Y:S01]  /*0150*/  IMAD.IADD R27, R25, 0x1, -R4 ;  /* 0x00000001191b7824 */ /* 0x000fe200078e0a04 */
[----:B------:R-:W-:Y:S02]  /*0160*/  ISETP.NE.AND P0, PT, R9, 0x4, PT ;  /* 0x000000040900780c */ /* 0x000fe40003f05270 */
[----:B------:R-:W-:Y:S01]  /*0170*/  CS2R R4, SRZ ;  /* 0x0000000000047805 */ /* 0x000fe2000001ff00 */
[----:B------:R-:W-:Y:S01]  /*0180*/  IMAD.IADD R7, R7, 0x1, -R2 ;  /* 0x0000000107077824 */ /* 0x000fe200078e0a02 */
[----:B------:R-:W-:Y:S02]  /*0190*/  ISETP.LT.AND P5, PT, R0, 0x500, !P0 ;  /* 0x000005000000780c */ /* 0x000fe400047a1270 */
[----:B------:R-:W-:Y:S01]  /*01a0*/  CS2R R2, SRZ ;  /* 0x0000000000027805 */ /* 0x000fe2000001ff00 */
[----:B----4-:R-:W-:-:S04]  /*01b0*/  IMAD.WIDE R14, R27, 0x8, R14 ;  /* 0x000000081b0e7825 */ /* 0x010fc800078e020e */
[----:B--2---:R-:W-:-:S04]  /*01c0*/  IMAD.WIDE R12, R7, 0x8, R12 ;  /* 0x00000008070c7825 */ /* 0x004fc800078e020c */
[----:B-----5:R-:W-:Y:S02]  /*01d0*/  IMAD.WIDE R16, R27, 0x8, R16 ;  /* 0x000000081b107825 */ /* 0x020fe400078e0210 */
[----:B------:R-:W2:Y:S04]  /*01e0*/  @P5 LDG.E.EL.64 R2, desc[UR4][R12.64] ;  /* 0x000000040c025981 */ /* 0x000ea8000c2e1b00 */
[----:B------:R-:W3:Y:S04]  /*01f0*/  @P5 LDG.E.EL.64 R10, desc[UR4][R14.64] ;  /* 0x000000040e0a5981 */ /* 0x000ee8000c2e1b00 */
[----:B------:R1:W4:Y:S01]  /*0200*/  @P5 LDG.E.EL.64 R4, desc[UR4][R16.64] ;  /* 0x0000000410045981 */ /* 0x000322000c2e1b00 */
[----:B------:R-:W-:Y:S01]  /*0210*/  LEA.HI.SX32 R6, R6, R21, 0x19 ;  /* 0x0000001506067211 */ /* 0x000fe200078fcaff */
[----:B-1----:R-:W1:Y:S01]  /*0220*/  LDC.64 R16, c[0x0][0x240] ;  /* 0x00009000ff107b82 */ /* 0x002e620000000a00 */
[----:B------:R-:W-:-:S02]  /*0230*/  VIADD R15, R23, 0xfffffffc ;  /* 0xfffffffc170f7836 */ /* 0x000fc40000000000 */
[----:B------:R-:W-:Y:S02]  /*0240*/  IMAD.MOV.U32 R22, RZ, RZ, RZ ;  /* 0x000000ffff167224 */ /* 0x000fe400078e00ff */
[----:B-1----:R-:W-:-:S04]  /*0250*/  IMAD.WIDE R16, R27, 0x4, R16 ;  /* 0x000000041b107825 */ /* 0x002fc800078e0210 */
[----:B------:R-:W-:Y:S01]  /*0260*/  IMAD.MOV.U32 R26, RZ, RZ, RZ ;  /* 0x000000ffff1a7224 */ /* 0x000fe200078e00ff */
[----:B--2---:R-:W-:Y:S02]  /*0270*/  SEL R3, R3, RZ, P5 ;  /* 0x000000ff03037207 */ /* 0x004fe40002800000 */
[----:B------:R-:W-:Y:S02]  /*0280*/  SEL R29, R2, RZ, P5 ;  /* 0x000000ff021d7207 */ /* 0x000fe40002800000 */
[----:B---3--:R-:W-:Y:S02]  /*0290*/  SEL R2, R11, RZ, P5 ;  /* 0x000000ff0b027207 */ /* 0x008fe40002800000 */
[----:B------:R-:W-:Y:S02]  /*02a0*/  SHF.R.U32.HI R11, RZ, 0x1e, R3 ;  /* 0x0000001eff0b7819 */ /* 0x000fe40000011603 */
[----:B----4-:R-:W-:Y:S02]  /*02b0*/  SEL R5, R5, RZ, P5 ;  /* 0x000000ff05057207 */ /* 0x010fe40002800000 */
[----:B------:R-:W-:-:S02]  /*02c0*/  SEL R19, R4, RZ, P5 ;  /* 0x000000ff04137207 */ /* 0x000fc40002800000 */
[----:B------:R-:W-:Y:S02]  /*02d0*/  LOP3.LUT R12, R11, 0x2, RZ, 0xc0, !PT ;  /* 0x000000020b0c7812 */ /* 0x000fe400078ec0ff */
[----:B------:R-:W-:Y:S02]  /*02e0*/  SHF.R.U32.HI R4, RZ, 0x1e, R5 ;  /* 0x0000001eff047819 */ /* 0x000fe40000011605 */
[----:B------:R-:W-:Y:S02]  /*02f0*/  SHF.R.U32.HI R8, RZ, 0x1e, R2 ;  /* 0x0000001eff087819 */ /* 0x000fe40000011602 */
[----:B------:R-:W-:Y:S02]  /*0300*/  SEL R11, R10, RZ, P5 ;  /* 0x000000ff0a0b7207 */ /* 0x000fe40002800000 */
[----:B------:R-:W-:Y:S02]  /*0310*/  IADD3 R29, P1, R12, R29, RZ ;  /* 0x0000001d0c1d7210 */ /* 0x000fe40007f3e0ff */
[----:B------:R-:W-:-:S02]  /*0320*/  LOP3.LUT R10, R4, 0x2, RZ, 0xc0, !PT ;  /* 0x00000002040a7812 */ /* 0x000fc400078ec0ff */
[----:B------:R-:W-:Y:S01]  /*0330*/  LOP3.LUT R8, R8, 0x2, RZ, 0xc0, !PT ;  /* 0x0000000208087812 */ /* 0x000fe200078ec0ff */
[----:B------:R-:W-:Y:S01]  /*0340*/  IMAD.X R14, RZ, RZ, R3, P1 ;  /* 0x000000ffff0e7224 */ /* 0x000fe200008e0603 */
[----:B------:R-:W-:Y:S02]  /*0350*/  SHF.R.S32.HI R4, RZ, 0x1f, R25 ;  /* 0x0000001fff047819 */ /* 0x000fe40000011419 */
[----:B------:R-:W-:Y:S02]  /*0360*/  IADD3 R10, P2, R10, R19, RZ ;  /* 0x000000130a0a7210 */ /* 0x000fe40007f5e0ff */
[----:B------:R-:W-:Y:S01]  /*0370*/  IADD3 R8, P3, R8, R11, RZ ;  /* 0x0000000b08087210 */ /* 0x000fe20007f7e0ff */
[----:B------:R-:W1:Y:S01]  /*0380*/  LDC.64 R18, c[0x0][0x218] ;  /* 0x00008600ff127b82 */ /* 0x000e620000000a00 */
[----:B------:R-:W-:Y:S01]  /*0390*/  LEA.HI R4, R4, R25, RZ, 0x4 ;  /* 0x0000001904047211 */ /* 0x000fe200078f20ff */
[----:B------:R-:W-:Y:S01]  /*03a0*/  IMAD.X R5, RZ, RZ, R5, P2 ;  /* 0x000000ffff057224 */ /* 0x000fe200010e0605 */
[C---:B------:R-:W-:Y:S01]  /*03b0*/  SHF.L.U64.HI R14, R29.reuse, 0x5, R14 ;  /* 0x000000051d0e7819 */ /* 0x040fe2000001020e */
[----:B------:R-:W-:Y:S01]  /*03c0*/  IMAD.SHL.U32 R29, R29, 0x20, RZ ;  /* 0x000000201d1d7824 */ /* 0x000fe200078e00ff */
[----:B------:R-:W-:Y:S01]  /*03d0*/  LEA R12, P1, R10, UR6, 0x4 ;  /* 0x000000060a0c7c11 */ /* 0x000fe2000f8220ff */
[----:B------:R-:W-:Y:S01]  /*03e0*/  IMAD.X R3, RZ, RZ, R2, P3 ;  /* 0x000000ffff037224 */ /* 0x000fe200018e0602 */
[----:B------:R-:W-:-:S02]  /*03f0*/  LEA R2, P2, R8, UR6, 0x4 ;  /* 0x0000000608027c11 */ /* 0x000fc4000f8420ff */
[----:B------:R-:W-:Y:S02]  /*0400*/  LOP3.LUT R4, R4, 0xfffffff0, RZ, 0xc0, !PT ;  /* 0xfffffff004047812 */ /* 0x000fe400078ec0ff */
[----:B------:R-:W-:Y:S02]  /*0410*/  LEA.HI.X R5, R10, UR7, R5, 0x4, P1 ;  /* 0x000000070a057c11 */ /* 0x000fe400088f2405 */
[----:B------:R-:W-:Y:S01]  /*0420*/  IADD3 R12, P1, R29, R12, RZ ;  /* 0x0000000c1d0c7210 */ /* 0x000fe20007f3e0ff */
[----:B------:R-:W2:Y:S01]  /*0430*/  LDC.64 R10, c[0x0][0x248] ;  /* 0x00009200ff0a7b82 */ /* 0x000ea20000000a00 */
[----:B------:R-:W-:Y:S01]  /*0440*/  LEA.HI.X R3, R8, UR7, R3, 0x4, P2 ;  /* 0x0000000708037c11 */ /* 0x000fe200090f2403 */
[----:B------:R-:W-:Y:S01]  /*0450*/  IMAD.IADD R25, R25, 0x1, -R4 ;  /* 0x0000000119197824 */ /* 0x000fe200078e0a04 */
[----:B------:R-:W-:Y:S01]  /*0460*/  IADD3 R2, P2, R2, R29, RZ ;  /* 0x0000001d02027210 */ /* 0x000fe20007f5e0ff */
[----:B------:R-:W-:Y:S01]  /*0470*/  IMAD.X R13, R14, 0x1, R5, P1 ;  /* 0x000000010e0d7824 */ /* 0x000fe200008e0605 */
[----:B------:R-:W-:Y:S01]  /*0480*/  ULDC.64 UR6, c[0x0][0x290] ;  /* 0x0000a40000067ab9 */ /* 0x000fe20000000a00 */
[----:B------:R-:W-:-:S02]  /*0490*/  IMAD.SHL.U32 R5, R6, 0x10, RZ ;  /* 0x0000001006057824 */ /* 0x000fc400078e00ff */
[----:B------:R-:W-:Y:S02]  /*04a0*/  IMAD R4, R6, 0x40, R25 ;  /* 0x0000004006047824 */ /* 0x000fe400078e0219 */
[----:B------:R-:W-:Y:S02]  /*04b0*/  IMAD.X R3, R3, 0x1, R14, P2 ;  /* 0x0000000103037824 */ /* 0x000fe400010e060e */
[----:B------:R-:W-:-:S04]  /*04c0*/  IMAD.WIDE R12, R5, 0x4, R12 ;  /* 0x00000004050c7825 */ /* 0x000fc800078e020c */
[----:B------:R-:W-:Y:S02]  /*04d0*/  IMAD R4, R23, 0x10, R4 ;  /* 0x0000001017047824 */ /* 0x000fe400078e0204 */
[----:B------:R-:W-:-:S04]  /*04e0*/  IMAD.WIDE R2, R5, 0x4, R2 ;  /* 0x0000000405027825 */ /* 0x000fc800078e0202 */
[----:B------:R-:W-:Y:S02]  /*04f0*/  VIADD R5, R4, 0xffffffc0 ;  /* 0xffffffc004057836 */ /* 0x000fe40000000000 */
[----:B------:R-:W-:Y:S02]  /*0500*/  IMAD.SHL.U32 R6, R6, 0x4, RZ ;  /* 0x0000000406067824 */ /* 0x000fe400078e00ff */
[----:B------:R-:W-:-:S04]  /*0510*/  IMAD.WIDE R12, R15, 0x4, R12 ;  /* 0x000000040f0c7825 */ /* 0x000fc800078e020c */
[----:B------:R-:W-:Y:S01]  /*0520*/  IMAD.WIDE R14, R15, 0x4, R2 ;  /* 0x000000040f0e7825 */ /* 0x000fe200078e0202 */
[----:B------:R-:W-:-:S03]  /*0530*/  CS2R R2, SRZ ;  /* 0x0000000000027805 */ /* 0x000fc6000001ff00 */
[----:B-1----:R-:W-:Y:S01]  /*0540*/  IMAD.WIDE R18, R5, 0x4, R18 ;  /* 0x0000000405127825 */ /* 0x002fe200078e0212 */
[----:B------:R-:W-:Y:S02]  /*0550*/  SHF.R.S32.HI R29, RZ, 0x1f, R23 ;  /* 0x0000001fff1d7819 */ /* 0x000fe40000011417 */
[----:B------:R-:W-:Y:S01]  /*0560*/  IADD3 R8, P1, R23, R6, RZ ;  /* 0x0000000617087210 */ /* 0x000fe20007f3e0ff */
[----:B------:R-:W-:Y:S01]  /*0570*/  IMAD.MOV.U32 R5, RZ, RZ, RZ ;  /* 0x000000ffff057224 */ /* 0x000fe200078e00ff */
[----:B------:R-:W-:Y:S01]  /*0580*/  CS2R R24, SRZ ;  /* 0x0000000000187805 */ /* 0x000fe2000001ff00 */
[----:B--2---:R-:W-:Y:S01]  /*0590*/  IMAD.WIDE R20, R7, 0x4, R10 ;  /* 0x0000000407147825 */ /* 0x004fe200078e020a */
[----:B------:R1:W2:Y:S01]  /*05a0*/  @P5 LDG.E.EL R3, desc[UR4][R16.64] ;  /* 0x0000000410035981 */ /* 0x0002a2000c2e1900 */
[----:B------:R-:W-:Y:S01]  /*05b0*/  LEA.HI.X.SX32 R29, R6, R29, 0x1, P1 ;  /* 0x0000001d061d7211 */ /* 0x000fe200008f0eff */
[----:B------:R-:W3:Y:S02]  /*05c0*/  LDC.64 R10, c[0x0][0x278] ;  /* 0x00009e00ff0a7b82 */ /* 0x000ee40000000a00 */
[----:B------:R4:W5:Y:S01]  /*05d0*/  @P5 LDG.E.EL R5, desc[UR4][R12.64] ;  /* 0x000000040c055981 */ /* 0x000962000c2e1900 */
[----:B------:R-:W-:-:S03]  /*05e0*/  SHF.L.U64.HI R6, R8, 0x2, R29 ;  /* 0x0000000208067819 */ /* 0x000fc6000001021d */
[----:B------:R4:W5:Y:S02]  /*05f0*/  @P5 LDG.E.EL R25, desc[UR4][R18.64] ;  /* 0x0000000412195981 */ /* 0x000964000c2e1900 */
[----:B-1----:R-:W1:Y:S01]  /*0600*/  LDC.64 R16, c[0x0][0x280] ;  /* 0x0000a000ff107b82 */ /* 0x002e620000000a00 */
[----:B------:R-:W-:Y:S01]  /*0610*/  IMAD.SHL.U32 R8, R8, 0x4, RZ ;  /* 0x0000000408087824 */ /* 0x000fe200078e00ff */
[----:B------:R-:W-:Y:S01]  /*0620*/  ISETP.NE.AND P1, PT, R9, 0xc, PT ;  /* 0x0000000c0900780c */ /* 0x000fe20003f25270 */
[----:B------:R4:W5:Y:S01]  /*0630*/  @P5 LDG.E.EL R24, desc[UR4][R14.64] ;  /* 0x000000040e185981 */ /* 0x000962000c2e1900 */
[----:B------:R-:W-:-:S03]  /*0640*/  ISETP.GT.AND P2, PT, R23, 0xf, PT ;  /* 0x0000000f1700780c */ /* 0x000fc60003f44270 */
[----:B------:R4:W5:Y:S02]  /*0650*/  @P5 LDG.E.EL R22, desc[UR4][R20.64] ;  /* 0x0000000414165981 */ /* 0x000964000c2e1900 */
[----:B----4-:R-:W4:Y:S01]  /*0660*/  LDC.64 R12, c[0x0][0x288] ;  /* 0x0000a200ff0c7b82 */ /* 0x010f220000000a00 */
[----:B------:R-:W-:-:S07]  /*0670*/  ISETP.LT.AND P6, PT, R0, 0x500, !P1 ;  /* 0x000005000000780c */ /* 0x000fce0004fc1270 */
[----:B0-----:R-:W0:Y:S01]  /*0680*/  LDC.64 R18, c[0x0][0x298] ;  /* 0x0000a600ff127b82 */ /* 0x001e220000000a00 */
[----:B------:R-:W-:-:S04]  /*0690*/  IADD3 R14, P3, R8, UR6, RZ ;  /* 0x00000006080e7c10 */ /* 0x000fc8000ff7e0ff */
[----:B------:R-:W-:Y:S01]  /*06a0*/  IADD3.X R15, R6, UR7, RZ, P3, !PT ;  /* 0x00000007060f7c10 */ /* 0x000fe20009ffe4ff */
[----:B------:R-:W-:Y:S01]  /*06b0*/  ULDC.64 UR6, c[0x0][0x2a0] ;  /* 0x0000a80000067ab9 */ /* 0x000fe20000000a00 */
[----:B------:R-:W-:Y:S02]  /*06c0*/  ISETP.LT.AND P3, PT, R0, 0x500, P2 ;  /* 0x000005000000780c */ /* 0x000fe40001761270 */
[----:B------:R-:W-:Y:S01]  /*06d0*/  IADD3 R20, P4, R8, UR6, RZ ;  /* 0x0000000608147c10 */ /* 0x000fe2000ff9e0ff */
[----:B------:R-:W-:Y:S01]  /*06e0*/  VIADD R29, R4, 0xffffff40 ;  /* 0xffffff40041d7836 */ /* 0x000fe20000000000 */
[----:B------:R1:W5:Y:S01]  /*06f0*/  @P6 LDG.E.EL R2, desc[UR4][R14.64+-0x30] ;  /* 0xffffd0040e026981 */ /* 0x000362000c2e1900 */
[----:B---3--:R-:W-:Y:S01]  /*0700*/  IMAD.WIDE R10, R27, 0x4, R10 ;  /* 0x000000041b0a7825 */ /* 0x008fe200078e020a */
[----:B------:R-:W-:Y:S01]  /*0710*/  IADD3.X R21, R6, UR7, RZ, P4, !PT ;  /* 0x0000000706157c10 */ /* 0x000fe2000a7fe4ff */
[----:B------:R-:W-:Y:S02]  /*0720*/  ULDC.64 UR6, c[0x0][0x268] ;  /* 0x00009a0000067ab9 */ /* 0x000fe40000000a00 */
[----:B-1----:R-:W-:-:S04]  /*0730*/  IMAD.WIDE R16, R7, 0x4, R16 ;  /* 0x0000000407107825 */ /* 0x002fc800078e0210 */
[----:B----4-:R-:W-:Y:S01]  /*0740*/  IMAD.WIDE R12, R29, 0x4, R12 ;  /* 0x000000041d0c7825 */ /* 0x010fe200078e020c */
[----:B------:R-:W-:Y:S01]  /*0750*/  CS2R R14, SRZ ;  /* 0x00000000000e7805 */ /* 0x000fe2000001ff00 */
[----:B------:R1:W3:Y:S02]  /*0760*/  @P3 LDG.E.EL R26, desc[UR4][R20.64+-0x40] ;  /* 0xffffc004141a3981 */ /* 0x0002e4000c2e1900 */
[----:B------:R-:W-:Y:S02]  /*0770*/  IMAD.MOV.U32 R27, RZ, RZ, RZ ;  /* 0x000000ffff1b7224 */ /* 0x000fe400078e00ff */
[----:B------:R-:W-:Y:S01]  /*0780*/  IMAD.MOV.U32 R7, RZ, RZ, RZ ;  /* 0x000000ffff077224 */ /* 0x000fe200078e00ff */
[----:B------:R-:W4:Y:S01]  /*0790*/  @P6 LDG.E.EL R14, desc[UR4][R16.64] ;  /* 0x00000004100e6981 */ /* 0x000f22000c2e1900 */
[----:B------:R-:W-:-:S03]  /*07a0*/  VIADD R29, R4, 0xffffff00 ;  /* 0xffffff00041d7836 */ /* 0x000fc60000000000 */
[----:B------:R0:W4:Y:S01]  /*07b0*/  @P6 LDG.E.EL R27, desc[UR4][R12.64] ;  /* 0x000000040c1b6981 */ /* 0x000122000c2e1900 */
[----:B-1----:R-:W-:Y:S01]  /*07c0*/  CS2R R20, SRZ ;  /* 0x0000000000147805 */ /* 0x002fe2000001ff00 */
[----:B0-----:R-:W-:Y:S02]  /*07d0*/  IMAD.WIDE R18, R29, 0x4, R18 ;  /* 0x000000041d127825 */ /* 0x001fe400078e0212 */
[----:B------:R-:W4:Y:S04]  /*07e0*/  @P6 LDG.E.EL R7, desc[UR4][R10.64] ;  /* 0x000000040a076981 */ /* 0x000f28000c2e1900 */
[----:B------:R-:W4:Y:S01]  /*07f0*/  @P3 LDG.E.EL R15, desc[UR4][R10.64] ;  /* 0x000000040a0f3981 */ /* 0x000f22000c2e1900 */
[----:B------:R-:W0:Y:S03]  /*0800*/  LDC.64 R12, c[0x0][0x250] ;  /* 0x00009400ff0c7b82 */ /* 0x000e260000000a00 */
[----:B------:R1:W4:Y:S04]  /*0810*/  @P3 LDG.E.EL R21, desc[UR4][R18.64] ;  /* 0x0000000412153981 */ /* 0x000328000c2e1900 */
[----:B------:R-:W4:Y:S01]  /*0820*/  @P3 LDG.E.EL R20, desc[UR4][R16.64] ;  /* 0x0000000410143981 */ /* 0x000f22000c2e1900 */
[----:B------:R-:W-:Y:S01]  /*0830*/  ISETP.NE.AND P4, PT, R9, 0x8, PT ;  /* 0x000000080900780c */ /* 0x000fe20003f85270 */
[----:B-1----:R-:W-:-:S02]  /*0840*/  VIADD R19, R4, 0xffffff80 ;  /* 0xffffff8004137836 */ /* 0x002fc40000000000 */
[----:B------:R-:W-:Y:S02]  /*0850*/  IMAD.MOV.U32 R29, RZ, RZ, RZ ;  /* 0x000000ffff1d7224 */ /* 0x000fe400078e00ff */
[----:B0-----:R-:W-:Y:S02]  /*0860*/  IMAD.WIDE R18, R19, 0x4, R12 ;  /* 0x0000000413127825 */ /* 0x001fe400078e020c */
[----:B------:R-:W0:Y:S02]  /*0870*/  LDC.64 R12, c[0x0][0x210] ;  /* 0x00008400ff0c7b82 */ /* 0x000e240000000a00 */
[----:B0-----:R-:W-:Y:S01]  /*0880*/  IMAD.WIDE R12, R4, 0x4, R12 ;  /* 0x00000004040c7825 */ /* 0x001fe200078e020c */
[----:B--2---:R-:W-:Y:S02]  /*0890*/  SEL R3, R3, RZ, P5 ;  /* 0x000000ff03037207 */ /* 0x004fe40002800000 */
[----:B-----5:R-:W-:Y:S02]  /*08a0*/  SEL R28, R5, RZ, P5 ;  /* 0x000000ff051c7207 */ /* 0x020fe40002800000 */
[----:B------:R-:W-:-:S02]  /*08b0*/  SEL R25, R25, RZ, P5 ;  /* 0x000000ff19197207 */ /* 0x000fc40002800000 */
[----:B------:R-:W-:Y:S02]  /*08c0*/  SEL R5, R24, RZ, P5 ;  /* 0x000000ff18057207 */ /* 0x000fe40002800000 */
[----:B------:R-:W-:Y:S02]  /*08d0*/  SEL R22, R22, RZ, P5 ;  /* 0x000000ff16167207 */ /* 0x000fe40002800000 */
[----:B------:R-:W-:-:S04]  /*08e0*/  IADD3 R8, P5, R8, UR6, RZ ;  /* 0x0000000608087c10 */ /* 0x000fc8000ffbe0ff */
[----:B------:R-:W-:Y:S02]  /*08f0*/  IADD3.X R9, R6, UR7, RZ, P5, !PT ;  /* 0x0000000706097c10 */ /* 0x000fe4000affe4ff */
[----:B------:R-:W-:Y:S01]  /*0900*/  ISETP.LT.AND P5, PT, R0, 0x500, !P4 ;  /* 0x000005000000780c */ /* 0x000fe200067a1270 */
[----:B------:R-:W-:Y:S02]  /*0910*/  IMAD.MOV.U32 R6, RZ, RZ, RZ ;  /* 0x000000ffff067224 */ /* 0x000fe400078e00ff */
[----:B------:R-:W-:-:S10]  /*0920*/  IMAD.MOV.U32 R24, RZ, RZ, RZ ;  /* 0x000000ffff187224 */ /* 0x000fd400078e00ff */
[----:B------:R0:W2:Y:S01]  /*0930*/  @P5 LDG.E.EL R6, desc[UR4][R8.64+-0x20] ;  /* 0xffffe00408065981 */ /* 0x0000a2000c2e1900 */
[----:B------:R-:W-:-:S03]  /*0940*/  SEL R2, R2, RZ, P6 ;  /* 0x000000ff02027207 */ /* 0x000fc60003000000 */
[----:B------:R-:W5:Y:S04]  /*0950*/  @P5 LDG.E.EL R29, desc[UR4][R10.64] ;  /* 0x000000040a1d5981 */ /* 0x000f68000c2e1900 */
[----:B------:R1:W5:Y:S01]  /*0960*/  @P5 LDG.E.EL R24, desc[UR4][R18.64] ;  /* 0x0000000412185981 */ /* 0x000362000c2e1900 */
[----:B0-----:R-:W-:Y:S02]  /*0970*/  CS2R R8, SRZ ;  /* 0x0000000000087805 */ /* 0x001fe4000001ff00 */
[----:B---3--:R-:W-:Y:S02]  /*0980*/  SEL R26, R26, RZ, P3 ;  /* 0x000000ff1a1a7207 */ /* 0x008fe40001800000 */
[----:B----4-:R-:W-:Y:S02]  /*0990*/  SEL R14, R14, RZ, P6 ;  /* 0x000000ff0e0e7207 */ /* 0x010fe40003000000 */
[----:B------:R-:W3:Y:S01]  /*09a0*/  @P5 LDG.E.EL R8, desc[UR4][R16.64] ;  /* 0x0000000410085981 */ /* 0x000ee2000c2e1900 */
[----:B------:R-:W-:-:S02]  /*09b0*/  SEL R27, R27, RZ, P6 ;  /* 0x000000ff1b1b7207 */ /* 0x000fc40003000000 */
[----:B------:R-:W-:Y:S02]  /*09c0*/  SEL R7, R7, RZ, P6 ;  /* 0x000000ff07077207 */ /* 0x000fe40003000000 */
[----:B------:R-:W-:Y:S02]  /*09d0*/  ISETP.GE.AND P6, PT, R23, 0x4, PT ;  /* 0x000000041700780c */ /* 0x000fe40003fc6270 */
[----:B------:R-:W-:Y:S02]  /*09e0*/  SEL R15, R15, RZ, P3 ;  /* 0x000000ff0f0f7207 */ /* 0x000fe40001800000 */
[----:B------:R-:W-:Y:S02]  /*09f0*/  SEL R21, R21, RZ, P3 ;  /* 0x000000ff15157207 */ /* 0x000fe40001800000 */
[----:B------:R-:W-:Y:S02]  /*0a00*/  SEL R20, R20, RZ, P3 ;  /* 0x000000ff14147207 */ /* 0x000fe40001800000 */
[----:B------:R-:W-:-:S13]  /*0a10*/  ISETP.LT.AND P3, PT, R0, 0x500, !P6 ;  /* 0x000005000000780c */ /* 0x000fda0007761270 */
[----:B------:R-:W4:Y:S01]  /*0a20*/  @P3 LDG.E.EL R9, desc[UR4][R12.64] ;  /* 0x000000040c093981 */ /* 0x000f22000c2e1900 */
[----:B-1----:R-:W-:Y:S01]  /*0a30*/  FADD R19, R26, -R26 ;  /* 0x8000001a1a137221 */ /* 0x002fe20000000000 */
[----:B------:R-:W-:-:S03]  /*0a40*/  FADD R11, R2, -R2 ;  /* 0x80000002020b7221 */ /* 0x000fc60000000000 */
[----:B------:R-:W-:Y:S01]  /*0a50*/  FFMA R26, R19, R15, R26 ;  /* 0x0000000f131a7223 */ /* 0x000fe2000000001a */
[----:B------:R-:W-:Y:S01]  /*0a60*/  FFMA R2, R11, R7, R2 ;  /* 0x000000070b027223 */ /* 0x000fe20000000002 */
[----:B------:R-:W-:Y:S02]  /*0a70*/  FADD R7, -R28, R5 ;  /* 0x000000051c077221 */ /* 0x000fe40000000100 */
[----:B------:R-:W-:Y:S01]  /*0a80*/  FADD R26, -R21, R26 ;  /* 0x0000001a151a7221 */ /* 0x000fe20000000100 */
[----:B------:R-:W0:Y:S01]  /*0a90*/  LDC.64 R4, c[0x0][0x2a8] ;  /* 0x0000aa00ff047b82 */ /* 0x000e220000000a00 */
[----:B------:R-:W-:Y:S02]  /*0aa0*/  FADD R2, -R27, R2 ;  /* 0x000000021b027221 */ /* 0x000fe40000000100 */
[----:B------:R-:W-:Y:S02]  /*0ab0*/  FFMA R20, R26, R20, R21 ;  /* 0x000000141a147223 */ /* 0x000fe40000000015 */
[----:B------:R-:W-:-:S03]  /*0ac0*/  FFMA R14, R2, R14, R27 ;  /* 0x0000000e020e7223 */ /* 0x000fc6000000001b */
[----:B------:R-:W-:Y:S02]  /*0ad0*/  @P1 FSEL R14, R20, RZ, P2 ;  /* 0x000000ff140e1208 */ /* 0x000fe40001000000 */
[----:B------:R-:W-:Y:S01]  /*0ae0*/  ISETP.GE.AND P1, PT, R0, 0x500, PT ;  /* 0x000005000000780c */ /* 0x000fe20003f26270 */
[----:B------:R-:W-:-:S04]  /*0af0*/  FFMA R28, R7, R3, R28 ;  /* 0x00000003071c7223 */ /* 0x000fc8000000001c */
[----:B------:R-:W-:-:S04]  /*0b00*/  FADD R28, -R25, R28 ;  /* 0x0000001c191c7221 */ /* 0x000fc80000000100 */
[----:B------:R-:W-:Y:S01]  /*0b10*/  FFMA R22, R28, R22, R25 ;  /* 0x000000161c167223 */ /* 0x000fe20000000019 */
[----:B0-----:R-:W-:Y:S01]  /*0b20*/  IMAD.WIDE R4, R0, 0x4, R4 ;  /* 0x0000000400047825 */ /* 0x001fe200078e0204 */
[----:B--2---:R-:W-:Y:S02]  /*0b30*/  SEL R6, R6, RZ, P5 ;  /* 0x000000ff06067207 */ /* 0x004fe40002800000 */
[----:B-----5:R-:W-:-:S03]  /*0b40*/  SEL R29, R29, RZ, P5 ;  /* 0x000000ff1d1d7207 */ /* 0x020fc60002800000 */
[----:B------:R-:W-:Y:S01]  /*0b50*/  FADD R11, R6, -R6 ;  /* 0x80000006060b7221 */ /* 0x000fe20000000000 */
[----:B------:R-:W-:-:S03]  /*0b60*/  SEL R24, R24, RZ, P5 ;  /* 0x000000ff18187207 */ /* 0x000fc60002800000 */
[----:B------:R-:W-:-:S04]  /*0b70*/  FFMA R29, R11, R29, R6 ;  /* 0x0000001d0b1d7223 */ /* 0x000fc80000000006 */
[----:B------:R-:W-:Y:S01]  /*0b80*/  FADD R29, -R24, R29 ;  /* 0x0000001d181d7221 */ /* 0x000fe20000000100 */
[----:B---3--:R-:W-:-:S05]  /*0b90*/  SEL R8, R8, RZ, P5 ;  /* 0x000000ff08087207 */ /* 0x008fca0002800000 */
[----:B------:R-:W-:-:S05]  /*0ba0*/  FFMA R29, R29, R8, R24 ;  /* 0x000000081d1d7223 */ /* 0x000fca0000000018 */
[----:B------:R-:W-:Y:S02]  /*0bb0*/  @P0 FSEL R22, R29, R14, !P4 ;  /* 0x0000000e1d160208 */ /* 0x000fe40006000000 */
[----:B----4-:R-:W-:-:S04]  /*0bc0*/  SEL R9, R9, RZ, P3 ;  /* 0x000000ff09097207 */ /* 0x010fc80001800000 */
[----:B------:R-:W-:Y:S01]  /*0bd0*/  SEL R9, R9, R22, !P6 ;  /* 0x0000001609097207 */ /* 0x000fe20007000000 */
[----:B------:R-:W-:Y:S06]  /*0be0*/  @P1 EXIT ;  /* 0x000000000000194d */ /* 0x000fec0003800000 */
[----:B------:R-:W-:Y:S01]  /*0bf0*/  STG.E desc[UR4][R4.64], R9 ;  /* 0x0000000904007986 */ /* 0x000fe2000c101904 */
[----:B------:R-:W-:Y:S05]  /*0c00*/  EXIT ;  /* 0x000000000000794d */ /* 0x000fea0003800000 */
.L_x_0:
[----:B------:R-:W-:-:S00]  /*0c10*/  BRA `(.L_x_0) ;  /* 0xfffffffc00fc7947 */ /* 0x000fc0000383ffff */
[----:B------:R-:W-:-:S00]  /*0c20*/  NOP ;  /* 0x0000000000007918 */ /* 0x000fc00000000000 */
        /* <DEDUP_REMOVED lines=13> */
.L_x_1:


//--------------------- .nv.constant0.triton_poi_fused_cat_9 --------------------------
	.section	.nv.constant0.triton_poi_fused_cat_9,"a",@progbits
	.sectionflags	@""
	.align	4
.nv.constant0.triton_poi_fused_cat_9:
	.zero		692
